//
// Generated by NVIDIA NVVM Compiler
//
// Compiler Build ID: CL-36424714
// Cuda compilation tools, release 13.0, V13.0.88
// Based on NVVM 20.0.0
//

.version 9.0
.target sm_100
.address_size 64

	// .globl	_Z10blurKernelPhS_ii

.visible .entry _Z10blurKernelPhS_ii(
	.param .u64 .ptr .align 1 _Z10blurKernelPhS_ii_param_0,
	.param .u64 .ptr .align 1 _Z10blurKernelPhS_ii_param_1,
	.param .u32 _Z10blurKernelPhS_ii_param_2,
	.param .u32 _Z10blurKernelPhS_ii_param_3
)
{
	.reg .pred 	%p<32>;
	.reg .b16 	%rs<4>;
	.reg .b32 	%r<86>;
	.reg .b64 	%rd<23>;

	ld.param.u64 	%rd7, [_Z10blurKernelPhS_ii_param_0];
	ld.param.u64 	%rd6, [_Z10blurKernelPhS_ii_param_1];
	ld.param.u32 	%r42, [_Z10blurKernelPhS_ii_param_2];
	ld.param.u32 	%r44, [_Z10blurKernelPhS_ii_param_3];
	cvta.to.global.u64 	%rd1, %rd7;
	mov.u32 	%r45, %ctaid.x;
	mov.u32 	%r46, %ntid.x;
	mov.u32 	%r47, %tid.x;
	mad.lo.s32 	%r1, %r45, %r46, %r47;
	mov.u32 	%r48, %ctaid.y;
	mov.u32 	%r49, %ntid.y;
	mov.u32 	%r50, %tid.y;
	mad.lo.s32 	%r51, %r48, %r49, %r50;
	setp.ge.s32 	%p3, %r1, %r42;
	setp.ge.s32 	%p4, %r51, %r44;
	or.pred  	%p5, %p3, %p4;
	@%p5 bra 	$L__BB0_20;
	setp.eq.s32 	%p6, %r51, 0;
	add.s32 	%r53, %r51, -1;
	mul.lo.s32 	%r3, %r53, %r42;
	setp.lt.s32 	%p7, %r1, 1;
	cvt.s64.s32 	%rd8, %r3;
	cvt.s64.s32 	%rd2, %r1;
	add.s64 	%rd9, %rd2, %rd8;
	add.s64 	%rd3, %rd1, %rd9;
	mov.b32 	%r70, 0;
	or.pred  	%p8, %p6, %p7;
	mov.u32 	%r71, %r70;
	@%p8 bra 	$L__BB0_3;
	ld.global.u8 	%r70, [%rd3+-1];
	mov.b32 	%r71, 1;
$L__BB0_3:
	setp.eq.s32 	%p9, %r51, 0;
	setp.lt.s32 	%p10, %r1, 0;
	or.pred  	%p11, %p9, %p10;
	@%p11 bra 	$L__BB0_5;
	add.s32 	%r55, %r1, %r3;
	cvt.s64.s32 	%rd10, %r55;
	add.s64 	%rd11, %rd1, %rd10;
	ld.global.u8 	%r56, [%rd11];
	add.s32 	%r70, %r70, %r56;
	add.s32 	%r71, %r71, 1;
$L__BB0_5:
	setp.eq.s32 	%p12, %r51, 0;
	add.s32 	%r57, %r1, 1;
	setp.gt.s32 	%p13, %r1, -2;
	setp.lt.s32 	%p14, %r57, %r42;
	and.pred  	%p1, %p13, %p14;
	not.pred 	%p16, %p1;
	or.pred  	%p17, %p12, %p16;
	@%p17 bra 	$L__BB0_7;
	ld.global.u8 	%r58, [%rd3+1];
	add.s32 	%r70, %r70, %r58;
	add.s32 	%r71, %r71, 1;
$L__BB0_7:
	setp.gt.s32 	%p18, %r1, 0;
	mul.lo.s32 	%r15, %r51, %r42;
	setp.le.s32 	%p19, %r1, %r42;
	and.pred  	%p2, %p18, %p19;
	cvt.s64.s32 	%rd12, %r15;
	add.s64 	%rd13, %rd2, %rd12;
	add.s64 	%rd4, %rd1, %rd13;
	not.pred 	%p20, %p2;
	@%p20 bra 	$L__BB0_9;
	ld.global.u8 	%r59, [%rd4+-1];
	add.s32 	%r70, %r70, %r59;
	add.s32 	%r71, %r71, 1;
$L__BB0_9:
	setp.lt.s32 	%p21, %r1, 0;
	@%p21 bra 	$L__BB0_11;
	add.s32 	%r60, %r1, %r15;
	cvt.s64.s32 	%rd14, %r60;
	add.s64 	%rd15, %rd1, %rd14;
	ld.global.u8 	%r61, [%rd15];
	add.s32 	%r70, %r70, %r61;
	add.s32 	%r71, %r71, 1;
$L__BB0_11:
	@%p16 bra 	$L__BB0_13;
	ld.global.u8 	%r62, [%rd4+1];
	add.s32 	%r70, %r70, %r62;
	add.s32 	%r71, %r71, 1;
$L__BB0_13:
	add.s32 	%r28, %r51, 1;
	setp.ge.u32 	%p23, %r28, %r44;
	add.s32 	%r29, %r15, %r42;
	cvt.s64.s32 	%rd16, %r29;
	add.s64 	%rd17, %rd2, %rd16;
	add.s64 	%rd5, %rd1, %rd17;
	or.pred  	%p25, %p23, %p20;
	@%p25 bra 	$L__BB0_15;
	ld.global.u8 	%r63, [%rd5+-1];
	add.s32 	%r70, %r70, %r63;
	add.s32 	%r71, %r71, 1;
$L__BB0_15:
	setp.ge.u32 	%p26, %r28, %r44;
	setp.lt.s32 	%p27, %r1, 0;
	or.pred  	%p28, %p26, %p27;
	@%p28 bra 	$L__BB0_17;
	add.s32 	%r64, %r1, %r29;
	cvt.s64.s32 	%rd18, %r64;
	add.s64 	%rd19, %rd1, %rd18;
	ld.global.u8 	%r65, [%rd19];
	add.s32 	%r70, %r70, %r65;
	add.s32 	%r71, %r71, 1;
$L__BB0_17:
	setp.ge.u32 	%p29, %r28, %r44;
	or.pred  	%p31, %p29, %p16;
	@%p31 bra 	$L__BB0_19;
	ld.global.u8 	%r66, [%rd5+1];
	add.s32 	%r70, %r70, %r66;
	add.s32 	%r71, %r71, 1;
$L__BB0_19:
	cvt.u16.u32 	%rs1, %r70;
	cvt.u16.u32 	%rs2, %r71;
	div.u16 	%rs3, %rs1, %rs2;
	add.s32 	%r67, %r15, %r1;
	cvt.s64.s32 	%rd20, %r67;
	cvta.to.global.u64 	%rd21, %rd6;
	add.s64 	%rd22, %rd21, %rd20;
	st.global.u8 	[%rd22], %rs3;
$L__BB0_20:
	ret;

}


// ===== COMPILED SASS (sm_100) =====

	.target	sm_100

	.elftype	@"ET_EXEC"


//--------------------- .note.nv.tkinfo           --------------------------
	.section	.note.nv.tkinfo,"",@"SHT_NOTE"
	.sectionflags	@"SHF_NOTE_NV_TKINFO"
	.tkinfo
        /*0018*/ 	.word	0x00000002
        /*0030*/ 	.string	""
        /*0030*/ 	.string	"ptxas"
        /*0030*/ 	.string	"Cuda compilation tools, release 13.0, V13.0.88"
        /*0030*/ 	.string	"Build cuda_13.0.r13.0/compiler.36424714_0"
        /*0030*/ 	.string	"-arch sm_100 -m 64 "



//--------------------- .note.nv.cuinfo           --------------------------
	.section	.note.nv.cuinfo,"",@"SHT_NOTE"
	.sectionflags	@"SHF_NOTE_NV_CUINFO"
        /*0018*/ 	.short	0x0002
        /*001a*/ 	.short	0x0064
        /*001c*/ 	.short	0x0082
	.zero		2


//--------------------- .nv.info                  --------------------------
	.section	.nv.info,"",@"SHT_CUDA_INFO"
	.align	4


	//----- nvinfo : EIATTR_REGCOUNT
	.align		4
        /*0000*/ 	.byte	0x04, 0x2f
        /*0002*/ 	.short	(.L_1 - .L_0)
	.align		4
.L_0:
        /*0004*/ 	.word	index@(_Z10blurKernelPhS_ii)
        /*0008*/ 	.word	0x00000018


	//----- nvinfo : EIATTR_FRAME_SIZE
	.align		4
.L_1:
        /*000c*/ 	.byte	0x04, 0x11
        /*000e*/ 	.short	(.L_3 - .L_2)
	.align		4
.L_2:
        /*0010*/ 	.word	index@($__internal_0_$__cuda_sm20_div_u16)
        /*0014*/ 	.word	0x00000000


	//----- nvinfo : EIATTR_FRAME_SIZE
	.align		4
.L_3:
        /*0018*/ 	.byte	0x04, 0x11
        /*001a*/ 	.short	(.L_5 - .L_4)
	.align		4
.L_4:
        /*001c*/ 	.word	index@(_Z10blurKernelPhS_ii)
        /*0020*/ 	.word	0x00000000


	//----- nvinfo : EIATTR_MIN_STACK_SIZE
	.align		4
.L_5:
        /*0024*/ 	.byte	0x04, 0x12
        /*0026*/ 	.short	(.L_7 - .L_6)
	.align		4
.L_6:
        /*0028*/ 	.word	index@(_Z10blurKernelPhS_ii)
        /*002c*/ 	.word	0x00000000
.L_7:


//--------------------- .nv.compat                --------------------------
	.section	.nv.compat,"",@"SHT_CUDA_COMPAT_INFO"
	.align	4
        /*0000*/ 	.byte	0x02, 0x09, 0x00, 0x00, 0x02, 0x02, 0x01, 0x00, 0x02, 0x05, 0x05, 0x00, 0x03, 0x07, 0x01, 0x01
        /*0010*/ 	.byte	0x02, 0x03, 0x00, 0x00, 0x02, 0x06, 0x01, 0x00, 0x04, 0x0b, 0x08, 0x00, 0x01, 0x00, 0x00, 0x00
        /*0020*/ 	.byte	0x00, 0x00, 0x00, 0x00


//--------------------- .nv.info._Z10blurKernelPhS_ii --------------------------
	.section	.nv.info._Z10blurKernelPhS_ii,"",@"SHT_CUDA_INFO"
	.sectionflags	@""
	.align	4


	//----- nvinfo : EIATTR_CUDA_API_VERSION
	.align		4
        /*0000*/ 	.byte	0x04, 0x37
        /*0002*/ 	.short	(.L_9 - .L_8)
.L_8:
        /*0004*/ 	.word	0x00000082


	//----- nvinfo : EIATTR_KPARAM_INFO
	.align		4
.L_9:
        /*0008*/ 	.byte	0x04, 0x17
        /*000a*/ 	.short	(.L_11 - .L_10)
.L_10:
        /*000c*/ 	.word	0x00000000
        /*0010*/ 	.short	0x0003
        /*0012*/ 	.short	0x0014
        /*0014*/ 	.byte	0x00, 0xf0, 0x11, 0x00


	//----- nvinfo : EIATTR_KPARAM_INFO
	.align		4
.L_11:
        /*0018*/ 	.byte	0x04, 0x17
        /*001a*/ 	.short	(.L_13 - .L_12)
.L_12:
        /*001c*/ 	.word	0x00000000
        /*0020*/ 	.short	0x0002
        /*0022*/ 	.short	0x0010
        /*0024*/ 	.byte	0x00, 0xf0, 0x11, 0x00


	//----- nvinfo : EIATTR_KPARAM_INFO
	.align		4
.L_13:
        /*0028*/ 	.byte	0x04, 0x17
        /*002a*/ 	.short	(.L_15 - .L_14)
.L_14:
        /*002c*/ 	.word	0x00000000
        /*0030*/ 	.short	0x0001
        /*0032*/ 	.short	0x0008
        /*0034*/ 	.byte	0x00, 0xf5, 0x21, 0x00


	//----- nvinfo : EIATTR_KPARAM_INFO
	.align		4
.L_15:
        /*0038*/ 	.byte	0x04, 0x17
        /*003a*/ 	.short	(.L_17 - .L_16)
.L_16:
        /*003c*/ 	.word	0x00000000
        /*0040*/ 	.short	0x0000
        /*0042*/ 	.short	0x0000
        /*0044*/ 	.byte	0x00, 0xf5, 0x21, 0x00


	//----- nvinfo : EIATTR_SPARSE_MMA_MASK
	.align		4
.L_17:
        /*0048*/ 	.byte	0x03, 0x50
        /*004a*/ 	.short	0x0000


	//----- nvinfo : EIATTR_MAXREG_COUNT
	.align		4
        /*004c*/ 	.byte	0x03, 0x1b
        /*004e*/ 	.short	0x00ff


	//----- nvinfo : EIATTR_MERCURY_ISA_VERSION
	.align		4
        /*0050*/ 	.byte	0x03, 0x5f
        /*0052*/ 	.short	0x0101


	//----- nvinfo : EIATTR_VRC_CTA_INIT_COUNT
	.align		4
        /*0054*/ 	.byte	0x02, 0x4a
	.zero		1
	.zero		1


	//----- nvinfo : EIATTR_EXIT_INSTR_OFFSETS
	.align		4
        /*0058*/ 	.byte	0x04, 0x1c
        /*005a*/ 	.short	(.L_19 - .L_18)


	//   ....[0]....
.L_18:
        /*005c*/ 	.word	0x000000c0


	//   ....[1]....
        /*0060*/ 	.word	0x00000590


	//----- nvinfo : EIATTR_CRS_STACK_SIZE
	.align		4
.L_19:
        /*0064*/ 	.byte	0x04, 0x1e
        /*0066*/ 	.short	(.L_21 - .L_20)
.L_20:
        /*0068*/ 	.word	0x00000000


	//----- nvinfo : EIATTR_CBANK_PARAM_SIZE
	.align		4
.L_21:
        /*006c*/ 	.byte	0x03, 0x19
        /*006e*/ 	.short	0x0018


	//----- nvinfo : EIATTR_PARAM_CBANK
	.align		4
        /*0070*/ 	.byte	0x04, 0x0a
        /*0072*/ 	.short	(.L_23 - .L_22)
	.align		4
.L_22:
        /*0074*/ 	.word	index@(.nv.constant0._Z10blurKernelPhS_ii)
        /*0078*/ 	.short	0x0380
        /*007a*/ 	.short	0x0018


	//----- nvinfo : EIATTR_SW_WAR
	.align		4
.L_23:
        /*007c*/ 	.byte	0x04, 0x36
        /*007e*/ 	.short	(.L_25 - .L_24)
.L_24:
        /*0080*/ 	.word	0x00000008
.L_25:


//--------------------- .nv.callgraph             --------------------------
	.section	.nv.callgraph,"",@"SHT_CUDA_CALLGRAPH"
	.align	4
	.sectionentsize	8
	.align		4
        /*0000*/ 	.word	0x00000000
	.align		4
        /*0004*/ 	.word	0xffffffff
	.align		4
        /*0008*/ 	.word	0x00000000
	.align		4
        /*000c*/ 	.word	0xfffffffe
	.align		4
        /*0010*/ 	.word	0x00000000
	.align		4
        /*0014*/ 	.word	0xfffffffd
	.align		4
        /*0018*/ 	.word	0x00000000
	.align		4
        /*001c*/ 	.word	0xfffffffc


//--------------------- .text._Z10blurKernelPhS_ii --------------------------
	.section	.text._Z10blurKernelPhS_ii,"ax",@progbits
	.align	128
        .global         _Z10blurKernelPhS_ii
        .type           _Z10blurKernelPhS_ii,@function
        .size           _Z10blurKernelPhS_ii,(.L_x_1 - _Z10blurKernelPhS_ii)
        .other          _Z10blurKernelPhS_ii,@"STO_CUDA_ENTRY STV_DEFAULT"
_Z10blurKernelPhS_ii:
.text._Z10blurKernelPhS_ii:
[----:B------:R-:W-:Y:S01]  /*0000*/  LDC R1, c[0x0][0x37c] ;  /* 0x0000df00ff017b82 */ /* 0x000fe20000000800 */
[----:B------:R-:W0:Y:S07]  /*0010*/  S2R R2, SR_TID.Y ;  /* 0x0000000000027919 */ /* 0x000e2e0000002200 */
[----:B------:R-:W1:Y:S01]  /*0020*/  LDC R0, c[0x0][0x360] ;  /* 0x0000d800ff007b82 */ /* 0x000e620000000800 */
[----:B------:R-:W2:Y:S01]  /*0030*/  LDCU.64 UR6, c[0x0][0x390] ;  /* 0x00007200ff0677ac */ /* 0x000ea20008000a00 */
[----:B------:R-:W1:Y:S06]  /*0040*/  S2R R5, SR_TID.X ;  /* 0x0000000000057919 */ /* 0x000e6c0000002100 */
[----:B------:R-:W0:Y:S08]  /*0050*/  S2UR UR5, SR_CTAID.Y ;  /* 0x00000000000579c3 */ /* 0x000e300000002600 */
[----:B------:R-:W0:Y:S08]  /*0060*/  LDC R3, c[0x0][0x364] ;  /* 0x0000d900ff037b82 */ /* 0x000e300000000800 */
[----:B------:R-:W1:Y:S01]  /*0070*/  S2UR UR4, SR_CTAID.X ;  /* 0x00000000000479c3 */ /* 0x000e620000002500 */
[----:B0-----:R-:W-:-:S05]  /*0080*/  IMAD R3, R3, UR5, R2 ;  /* 0x0000000503037c24 */ /* 0x001fca000f8e0202 */
[----:B--2---:R-:W-:Y:S01]  /*0090*/  ISETP.GE.AND P0, PT, R3, UR7, PT ;  /* 0x0000000703007c0c */ /* 0x004fe2000bf06270 */
[----:B-1----:R-:W-:-:S05]  /*00a0*/  IMAD R0, R0, UR4, R5 ;  /* 0x0000000400007c24 */ /* 0x002fca000f8e0205 */
[----:B------:R-:W-:-:S13]  /*00b0*/  ISETP.GE.OR P0, PT, R0, UR6, P0 ;  /* 0x0000000600007c0c */ /* 0x000fda0008706670 */
[----:B------:R-:W-:Y:S05]  /*00c0*/  @P0 EXIT ;  /* 0x000000000000094d */ /* 0x000fea0003800000 */
[C---:B------:R-:W-:Y:S01]  /*00d0*/  ISETP.GE.AND P4, PT, R0.reuse, RZ, PT ;  /* 0x000000ff0000720c */ /* 0x040fe20003f86270 */
[----:B------:R-:W0:Y:S01]  /*00e0*/  LDCU.64 UR8, c[0x0][0x380] ;  /* 0x00007000ff0877ac */ /* 0x000e220008000a00 */
[C---:B------:R-:W-:Y:S01]  /*00f0*/  VIADD R2, R3.reuse, 0xffffffff ;  /* 0xffffffff03027836 */ /* 0x040fe20000000000 */
[----:B------:R-:W-:Y:S01]  /*0100*/  ISETP.GE.AND P0, PT, R0, 0x1, PT ;  /* 0x000000010000780c */ /* 0x000fe20003f06270 */
[----:B------:R-:W-:Y:S01]  /*0110*/  IMAD.MOV.U32 R8, RZ, RZ, RZ ;  /* 0x000000ffff087224 */ /* 0x000fe200078e00ff */
[C---:B------:R-:W-:Y:S01]  /*0120*/  ISETP.EQ.OR P3, PT, R3.reuse, RZ, !P4 ;  /* 0x000000ff0300720c */ /* 0x040fe20006762670 */
[----:B------:R-:W-:Y:S01]  /*0130*/  IMAD R11, R2, UR6, RZ ;  /* 0x00000006020b7c24 */ /* 0x000fe2000f8e02ff */
[----:B------:R-:W1:Y:S01]  /*0140*/  LDCU.64 UR4, c[0x0][0x358] ;  /* 0x00006b00ff0477ac */ /* 0x000e620008000a00 */
[----:B------:R-:W-:Y:S02]  /*0150*/  ISETP.EQ.OR P0, PT, R3, RZ, !P0 ;  /* 0x000000ff0300720c */ /* 0x000fe40004702670 */
[----:B------:R-:W-:-:S02]  /*0160*/  SHF.R.S32.HI R15, RZ, 0x1f, R0 ;  /* 0x0000001fff0f7819 */ /* 0x000fc40000011400 */
[----:B------:R-:W-:-:S06]  /*0170*/  SHF.R.S32.HI R2, RZ, 0x1f, R11 ;  /* 0x0000001fff027819 */ /* 0x000fcc000001140b */
[C-C-:B------:R-:W-:Y:S01]  /*0180*/  @!P3 IMAD.IADD R4, R0.reuse, 0x1, R11.reuse ;  /* 0x000000010004b824 */ /* 0x140fe200078e020b */
[----:B0-----:R-:W-:-:S04]  /*0190*/  IADD3 R10, P1, P2, R0, UR8, R11 ;  /* 0x00000008000a7c10 */ /* 0x001fc8000fa3e00b */
[C---:B------:R-:W-:Y:S02]  /*01a0*/  @!P3 IADD3 R6, P5, PT, R4.reuse, UR8, RZ ;  /* 0x000000080406bc10 */ /* 0x040fe4000ffbe0ff */
[----:B------:R-:W-:Y:S02]  /*01b0*/  IADD3.X R11, PT, PT, R15, UR9, R2, P1, P2 ;  /* 0x000000090f0b7c10 */ /* 0x000fe40008fe4402 */
[----:B------:R-:W-:-:S03]  /*01c0*/  @!P3 LEA.HI.X.SX32 R7, R4, UR9, 0x1, P5 ;  /* 0x000000090407bc11 */ /* 0x000fc6000a8f0eff */
[----:B-1----:R-:W2:Y:S04]  /*01d0*/  @!P0 LDG.E.U8 R8, desc[UR4][R10.64+-0x1] ;  /* 0xffffff040a088981 */ /* 0x002ea8000c1e1100 */
[----:B------:R0:W2:Y:S01]  /*01e0*/  @!P3 LDG.E.U8 R7, desc[UR4][R6.64] ;  /* 0x000000040607b981 */ /* 0x0000a2000c1e1100 */
[----:B------:R-:W-:Y:S02]  /*01f0*/  VIADD R2, R0, 0x1 ;  /* 0x0000000100027836 */ /* 0x000fe40000000000 */
[C---:B------:R-:W-:Y:S02]  /*0200*/  IMAD R9, R3.reuse, UR6, RZ ;  /* 0x0000000603097c24 */ /* 0x040fe4000f8e02ff */
[----:B------:R-:W-:Y:S01]  /*0210*/  VIADD R16, R3, 0x1 ;  /* 0x0000000103107836 */ /* 0x000fe20000000000 */
[----:B------:R-:W-:Y:S01]  /*0220*/  ISETP.GE.AND P1, PT, R2, UR6, PT ;  /* 0x0000000602007c0c */ /* 0x000fe2000bf26270 */
[----:B------:R-:W-:Y:S01]  /*0230*/  VIADD R13, R9, UR6 ;  /* 0x00000006090d7c36 */ /* 0x000fe20008000000 */
[--C-:B------:R-:W-:Y:S01]  /*0240*/  SHF.R.S32.HI R2, RZ, 0x1f, R9.reuse ;  /* 0x0000001fff027819 */ /* 0x100fe20000011409 */
[----:B------:R-:W-:Y:S01]  /*0250*/  IMAD.MOV.U32 R14, RZ, RZ, RZ ;  /* 0x000000ffff0e7224 */ /* 0x000fe200078e00ff */
[C-C-:B------:R-:W-:Y:S01]  /*0260*/  IADD3 R4, P2, P5, R0.reuse, UR8, R9.reuse ;  /* 0x0000000800047c10 */ /* 0x140fe2000fd5e009 */
[C---:B0-----:R-:W-:Y:S01]  /*0270*/  @P4 IMAD.IADD R6, R0.reuse, 0x1, R9 ;  /* 0x0000000100064824 */ /* 0x041fe200078e0209 */
[----:B------:R-:W-:Y:S01]  /*0280*/  ISETP.GT.AND P1, PT, R0, -0x2, !P1 ;  /* 0xfffffffe0000780c */ /* 0x000fe20004f24270 */
[----:B------:R-:W-:Y:S01]  /*0290*/  @!P0 IMAD.MOV.U32 R14, RZ, RZ, 0x1 ;  /* 0x00000001ff0e8424 */ /* 0x000fe200078e00ff */
[----:B------:R-:W-:-:S02]  /*02a0*/  IADD3.X R5, PT, PT, R15, UR9, R2, P2, P5 ;  /* 0x000000090f057c10 */ /* 0x000fc400097ea402 */
[--C-:B------:R-:W-:Y:S02]  /*02b0*/  SHF.R.S32.HI R12, RZ, 0x1f, R13.reuse ;  /* 0x0000001fff0c7819 */ /* 0x100fe4000001140d */
[C---:B------:R-:W-:Y:S02]  /*02c0*/  IADD3 R2, P2, P6, R0.reuse, UR8, R13 ;  /* 0x0000000800027c10 */ /* 0x040fe4000fe5e00d */
[----:B------:R-:W-:Y:S02]  /*02d0*/  ISETP.EQ.OR P5, PT, R3, RZ, !P1 ;  /* 0x000000ff0300720c */ /* 0x000fe40004fa2670 */
[----:B------:R-:W-:Y:S02]  /*02e0*/  IADD3.X R3, PT, PT, R15, UR9, R12, P2, P6 ;  /* 0x000000090f037c10 */ /* 0x000fe400097ec40c */
[----:B------:R-:W-:Y:S01]  /*02f0*/  ISETP.GT.AND P2, PT, R0, UR6, PT ;  /* 0x0000000600007c0c */ /* 0x000fe2000bf44270 */
[----:B------:R-:W-:Y:S01]  /*0300*/  @!P3 VIADD R14, R14, 0x1 ;  /* 0x000000010e0eb836 */ /* 0x000fe20000000000 */
[----:B------:R-:W-:Y:S01]  /*0310*/  ISETP.GE.U32.OR P6, PT, R16, UR7, !P4 ;  /* 0x0000000710007c0c */ /* 0x000fe2000e7c6470 */
[----:B------:R-:W3:Y:S01]  /*0320*/  @P1 LDG.E.U8 R17, desc[UR4][R4.64+0x1] ;  /* 0x0000010404111981 */ /* 0x000ee2000c1e1100 */
[----:B------:R-:W-:-:S02]  /*0330*/  ISETP.GT.AND P2, PT, R0, RZ, !P2 ;  /* 0x000000ff0000720c */ /* 0x000fc40005744270 */
[----:B------:R-:W-:-:S03]  /*0340*/  @P4 IADD3 R12, P0, PT, R6, UR8, RZ ;  /* 0x00000008060c4c10 */ /* 0x000fc6000ff1e0ff */
[----:B------:R-:W4:Y:S08]  /*0350*/  @!P5 LDG.E.U8 R11, desc[UR4][R10.64+0x1] ;  /* 0x000001040a0bd981 */ /* 0x000f30000c1e1100 */
[----:B------:R-:W5:Y:S01]  /*0360*/  @P2 LDG.E.U8 R15, desc[UR4][R4.64+-0x1] ;  /* 0xffffff04040f2981 */ /* 0x000f62000c1e1100 */
[----:B--2---:R-:W-:Y:S01]  /*0370*/  @!P3 IMAD.IADD R8, R8, 0x1, R7 ;  /* 0x000000010808b824 */ /* 0x004fe200078e0207 */
[----:B------:R-:W-:Y:S01]  /*0380*/  ISETP.GE.U32.OR P3, PT, R16, UR7, !P2 ;  /* 0x0000000710007c0c */ /* 0x000fe2000d766470 */
[----:B------:R-:W-:Y:S01]  /*0390*/  @!P6 IMAD.IADD R7, R0, 0x1, R13 ;  /* 0x000000010007e824 */ /* 0x000fe200078e020d */
[----:B------:R-:W-:-:S04]  /*03a0*/  @P4 LEA.HI.X.SX32 R13, R6, UR9, 0x1, P0 ;  /* 0x00000009060d4c11 */ /* 0x000fc800080f0eff */
[C---:B------:R-:W-:Y:S02]  /*03b0*/  @!P6 IADD3 R6, P0, PT, R7.reuse, UR8, RZ ;  /* 0x000000080706ec10 */ /* 0x040fe4000ff1e0ff */
[----:B------:R-:W2:Y:S02]  /*03c0*/  @P4 LDG.E.U8 R13, desc[UR4][R12.64] ;  /* 0x000000040c0d4981 */ /* 0x000ea4000c1e1100 */
[----:B------:R-:W-:Y:S02]  /*03d0*/  @!P6 LEA.HI.X.SX32 R7, R7, UR9, 0x1, P0 ;  /* 0x000000090707ec11 */ /* 0x000fe400080f0eff */
[----:B------:R-:W-:Y:S01]  /*03e0*/  ISETP.GE.U32.OR P0, PT, R16, UR7, !P1 ;  /* 0x0000000710007c0c */ /* 0x000fe2000cf06470 */
[----:B------:R-:W3:Y:S04]  /*03f0*/  @!P3 LDG.E.U8 R19, desc[UR4][R2.64+-0x1] ;  /* 0xffffff040213b981 */ /* 0x000ee8000c1e1100 */
[----:B------:R-:W3:Y:S08]  /*0400*/  @!P6 LDG.E.U8 R7, desc[UR4][R6.64] ;  /* 0x000000040607e981 */ /* 0x000ef0000c1e1100 */
[----:B------:R-:W3:Y:S01]  /*0410*/  @!P0 LDG.E.U8 R21, desc[UR4][R2.64+0x1] ;  /* 0x0000010402158981 */ /* 0x000ee2000c1e1100 */
[----:B------:R-:W-:-:S02]  /*0420*/  @!P5 VIADD R14, R14, 0x1 ;  /* 0x000000010e0ed836 */ /* 0x000fc40000000000 */
[----:B----4-:R-:W-:Y:S02]  /*0430*/  @!P5 IMAD.IADD R8, R8, 0x1, R11 ;  /* 0x000000010808d824 */ /* 0x010fe400078e020b */
[----:B------:R-:W-:Y:S02]  /*0440*/  @P2 VIADD R14, R14, 0x1 ;  /* 0x000000010e0e2836 */ /* 0x000fe40000000000 */
[----:B-----5:R-:W-:Y:S02]  /*0450*/  @P2 IMAD.IADD R8, R8, 0x1, R15 ;  /* 0x0000000108082824 */ /* 0x020fe400078e020f */
[----:B------:R-:W-:-:S04]  /*0460*/  @P4 VIADD R14, R14, 0x1 ;  /* 0x000000010e0e4836 */ /* 0x000fc80000000000 */
[----:B------:R-:W-:-:S04]  /*0470*/  @P1 VIADD R14, R14, 0x1 ;  /* 0x000000010e0e1836 */ /* 0x000fc80000000000 */
[----:B------:R-:W-:-:S04]  /*0480*/  @!P3 VIADD R14, R14, 0x1 ;  /* 0x000000010e0eb836 */ /* 0x000fc80000000000 */
[----:B------:R-:W-:-:S04]  /*0490*/  @!P6 VIADD R14, R14, 0x1 ;  /* 0x000000010e0ee836 */ /* 0x000fc80000000000 */
[----:B------:R-:W-:-:S05]  /*04a0*/  @!P0 VIADD R14, R14, 0x1 ;  /* 0x000000010e0e8836 */ /* 0x000fca0000000000 */
[----:B------:R-:W-:Y:S01]  /*04b0*/  LOP3.LUT R14, R14, 0xffff, RZ, 0xc0, !PT ;  /* 0x0000ffff0e0e7812 */ /* 0x000fe200078ec0ff */
[----:B--2---:R-:W-:-:S04]  /*04c0*/  @P4 IMAD.IADD R8, R8, 0x1, R13 ;  /* 0x0000000108084824 */ /* 0x004fc800078e020d */
[----:B---3--:R-:W-:-:S04]  /*04d0*/  @P1 IMAD.IADD R8, R8, 0x1, R17 ;  /* 0x0000000108081824 */ /* 0x008fc800078e0211 */
[----:B------:R-:W-:-:S04]  /*04e0*/  @!P3 IMAD.IADD R8, R8, 0x1, R19 ;  /* 0x000000010808b824 */ /* 0x000fc800078e0213 */
[----:B------:R-:W-:-:S04]  /*04f0*/  @!P6 IMAD.IADD R8, R8, 0x1, R7 ;  /* 0x000000010808e824 */ /* 0x000fc800078e0207 */
[----:B------:R-:W-:-:S05]  /*0500*/  @!P0 IMAD.IADD R8, R8, 0x1, R21 ;  /* 0x0000000108088824 */ /* 0x000fca00078e0215 */
[----:B------:R-:W-:Y:S02]  /*0510*/  LOP3.LUT R8, R8, 0xffff, RZ, 0xc0, !PT ;  /* 0x0000ffff08087812 */ /* 0x000fe400078ec0ff */
[----:B------:R-:W-:-:S07]  /*0520*/  MOV R6, 0x540 ;  /* 0x0000054000067802 */ /* 0x000fce0000000f00 */
[----:B------:R-:W-:Y:S05]  /*0530*/  CALL.REL.NOINC `($__internal_0_$__cuda_sm20_div_u16) ;  /* 0x0000000000187944 */ /* 0x000fea0003c00000 */
[----:B------:R-:W0:Y:S01]  /*0540*/  LDCU.64 UR6, c[0x0][0x388] ;  /* 0x00007100ff0677ac */ /* 0x000e220008000a00 */
[----:B------:R-:W-:-:S05]  /*0550*/  IMAD.IADD R0, R0, 0x1, R9 ;  /* 0x0000000100007824 */ /* 0x000fca00078e0209 */
[----:B0-----:R-:W-:-:S04]  /*0560*/  IADD3 R2, P0, PT, R0, UR6, RZ ;  /* 0x0000000600027c10 */ /* 0x001fc8000ff1e0ff */
[----:B------:R-:W-:-:S05]  /*0570*/  LEA.HI.X.SX32 R3, R0, UR7, 0x1, P0 ;  /* 0x0000000700037c11 */ /* 0x000fca00080f0eff */
[----:B------:R-:W-:Y:S01]  /*0580*/  STG.E.U8 desc[UR4][R2.64], R7 ;  /* 0x0000000702007986 */ /* 0x000fe2000c101104 */
[----:B------:R-:W-:Y:S05]  /*0590*/  EXIT ;  /* 0x000000000000794d */ /* 0x000fea0003800000 */
        .weak           $__internal_0_$__cuda_sm20_div_u16
        .type           $__internal_0_$__cuda_sm20_div_u16,@function
        .size           $__internal_0_$__cuda_sm20_div_u16,(.L_x_1 - $__internal_0_$__cuda_sm20_div_u16)
$__internal_0_$__cuda_sm20_div_u16:
[----:B------:R-:W0:Y:S01]  /*05a0*/  I2F.U16 R2, R14 ;  /* 0x0000000e00027306 */ /* 0x000e220000101000 */
[----:B------:R-:W-:Y:S01]  /*05b0*/  IMAD.MOV.U32 R3, RZ, RZ, 0x4b800000 ;  /* 0x4b800000ff037424 */ /* 0x000fe200078e00ff */
[C---:B0-----:R-:W-:Y:S02]  /*05c0*/  FSETP.GEU.AND P1, PT, |R2|.reuse, 1.175494350822287508e-38, PT ;  /* 0x008000000200780b */ /* 0x041fe40003f2e200 */
[----:B------:R-:W-:Y:S02]  /*05d0*/  FSETP.GT.AND P0, PT, |R2|, 8.50705917302346158658e+37, PT ;  /* 0x7e8000000200780b */ /* 0x000fe40003f04200 */
[----:B------:R-:W-:-:S04]  /*05e0*/  FSEL R3, R3, 1, !P1 ;  /* 0x3f80000003037808 */ /* 0x000fc80004800000 */
[----:B------:R-:W-:Y:S02]  /*05f0*/  FSEL R3, R3, 0.25, !P0 ;  /* 0x3e80000003037808 */ /* 0x000fe40004000000 */
[----:B------:R-:W-:-:S03]  /*0600*/  ISETP.NE.U32.AND P0, PT, R14, RZ, PT ;  /* 0x000000ff0e00720c */ /* 0x000fc60003f05070 */
[----:B------:R-:W-:Y:S01]  /*0610*/  FMUL R4, R2, R3 ;  /* 0x0000000302047220 */ /* 0x000fe20000400000 */
[----:B------:R-:W-:-:S04]  /*0620*/  LOP3.LUT R2, R8, 0xffff, RZ, 0xc0, !PT ;  /* 0x0000ffff08027812 */ /* 0x000fc800078ec0ff */
[----:B------:R-:W-:Y:S01]  /*0630*/  I2FP.F32.U32.RZ R2, R2 ;  /* 0x0000000200027245 */ /* 0x000fe2000020d000 */
[----:B------:R-:W0:Y:S02]  /*0640*/  MUFU.RCP R4, R4 ;  /* 0x0000000400047308 */ /* 0x000e240000001000 */
[----:B0-----:R-:W-:-:S04]  /*0650*/  FMUL R3, R3, R4 ;  /* 0x0000000403037220 */ /* 0x001fc80000400000 */
[----:B------:R-:W-:-:S04]  /*0660*/  VIADD R3, R3, 0x2 ;  /* 0x0000000203037836 */ /* 0x000fc80000000000 */
[----:B------:R-:W-:Y:S01]  /*0670*/  FMUL.RZ R5, R2, R3 ;  /* 0x0000000302057220 */ /* 0x000fe2000040c000 */
[----:B------:R-:W-:Y:S02]  /*0680*/  IMAD.MOV.U32 R2, RZ, RZ, R6 ;  /* 0x000000ffff027224 */ /* 0x000fe400078e0006 */
[----:B------:R-:W-:-:S03]  /*0690*/  IMAD.MOV.U32 R3, RZ, RZ, 0x0 ;  /* 0x00000000ff037424 */ /* 0x000fc600078e00ff */
[----:B------:R-:W0:Y:S02]  /*06a0*/  F2I.U32.TRUNC.NTZ R5, R5 ;  /* 0x0000000500057305 */ /* 0x000e24000020f000 */
[----:B0-----:R-:W-:Y:S01]  /*06b0*/  LOP3.LUT R7, R5, 0xffff, RZ, 0xc0, !PT ;  /* 0x0000ffff05077812 */ /* 0x001fe200078ec0ff */
[----:B------:R-:W-:Y:S01]  /*06c0*/  @!P0 IMAD.MOV.U32 R7, RZ, RZ, -0x1 ;  /* 0xffffffffff078424 */ /* 0x000fe200078e00ff */
[----:B------:R-:W-:Y:S06]  /*06d0*/  RET.REL.NODEC R2 `(_Z10blurKernelPhS_ii) ;  /* 0xfffffff802487950 */ /* 0x000fec0003c3ffff */
.L_x_0:
[----:B------:R-:W-:-:S00]  /*06e0*/  BRA `(.L_x_0) ;  /* 0xfffffffc00fc7947 */ /* 0x000fc0000383ffff */
[----:B------:R-:W-:-:S00]  /*06f0*/  NOP ;  /* 0x0000000000007918 */ /* 0x000fc00000000000 */
        /* <DEDUP_REMOVED lines=8> */
.L_x_1:


//--------------------- .nv.shared.reserved.0     --------------------------
	.section	.nv.shared.reserved.0,"aw",@nobits
	.weak		__nv_reservedSMEM_offset_0_alias
	.size		__nv_reservedSMEM_offset_0_alias, 0, 64
	.other		__nv_reservedSMEM_offset_0_alias,@"STO_CUDA_RESERVED_SHARED STV_DEFAULT"
__nv_reservedSMEM_offset_0_alias:
	.zero		0
	.zero		64


//--------------------- .nv.constant0._Z10blurKernelPhS_ii --------------------------
	.section	.nv.constant0._Z10blurKernelPhS_ii,"a",@progbits
	.sectionflags	@""
	.align	4
.nv.constant0._Z10blurKernelPhS_ii:
	.zero		920


//--------------------- SYMBOLS --------------------------

	.type		.nv.reservedSmem.offset0,@object
	.size		.nv.reservedSmem.offset0,0x4
